	.headerflags	@"EF_CUDA_TEXMODE_UNIFIED EF_CUDA_64BIT_ADDRESS EF_CUDA_ACCELERATORS EF_CUDA_SM90 EF_CUDA_VIRTUAL_SM(EF_CUDA_SM90)"
	.elftype	@"ET_EXEC"


//--------------------- .nv.info                  --------------------------
	.section	.nv.info,"",@"SHT_CUDA_INFO"
	.align	4


	//----- nvinfo : EIATTR_REGCOUNT
	.align		4
        /*0000*/ 	.byte	0x04, 0x2f
        /*0002*/ 	.short	(.L_1 - .L_0)
	.align		4
.L_0:
        /*0004*/ 	.word	index@(triton_poi_fused_div_sub_2)
        /*0008*/ 	.word	0x00000016


	//----- nvinfo : EIATTR_MIN_STACK_SIZE
	.align		4
.L_1:
        /*000c*/ 	.byte	0x04, 0x12
        /*000e*/ 	.short	(.L_3 - .L_2)
	.align		4
.L_2:
        /*0010*/ 	.word	index@(triton_poi_fused_div_sub_2)
        /*0014*/ 	.word	0x00000000


	//----- nvinfo : EIATTR_FRAME_SIZE
	.align		4
.L_3:
        /*0018*/ 	.byte	0x04, 0x11
        /*001a*/ 	.short	(.L_5 - .L_4)
	.align		4
.L_4:
        /*001c*/ 	.word	index@(triton_poi_fused_div_sub_2)
        /*0020*/ 	.word	0x00000000


	//----- nvinfo : EIATTR_MIN_STACK_SIZE
	.align		4
.L_5:
        /*0024*/ 	.byte	0x04, 0x12
        /*0026*/ 	.short	(.L_7 - .L_6)
	.align		4
.L_6:
        /*0028*/ 	.word	index@(triton_poi_fused_div_sub_2)
        /*002c*/ 	.word	0x00000000
.L_7:


//--------------------- .nv.info.triton_poi_fused_div_sub_2 --------------------------
	.section	.nv.info.triton_poi_fused_div_sub_2,"",@"SHT_CUDA_INFO"
	.sectionflags	@""
	.align	4


	//----- nvinfo : EIATTR_CUDA_API_VERSION
	.align		4
        /*0000*/ 	.byte	0x04, 0x37
        /*0002*/ 	.short	(.L_9 - .L_8)
.L_8:
        /*0004*/ 	.word	0x0000007c


	//----- nvinfo : EIATTR_KPARAM_INFO
	.align		4
.L_9:
        /*0008*/ 	.byte	0x04, 0x17
        /*000a*/ 	.short	(.L_11 - .L_10)
.L_10:
        /*000c*/ 	.word	0x00000000
        /*0010*/ 	.short	0x0005
        /*0012*/ 	.short	0x0024
        /*0014*/ 	.byte	0x00, 0xf0, 0x11, 0x00


	//----- nvinfo : EIATTR_KPARAM_INFO
	.align		4
.L_11:
        /*0018*/ 	.byte	0x04, 0x17
        /*001a*/ 	.short	(.L_13 - .L_12)
.L_12:
        /*001c*/ 	.word	0x00000000
        /*0020*/ 	.short	0x0004
        /*0022*/ 	.short	0x0020
        /*0024*/ 	.byte	0x00, 0xf0, 0x11, 0x00


	//----- nvinfo : EIATTR_KPARAM_INFO
	.align		4
.L_13:
        /*0028*/ 	.byte	0x04, 0x17
        /*002a*/ 	.short	(.L_15 - .L_14)
.L_14:
        /*002c*/ 	.word	0x00000000
        /*0030*/ 	.short	0x0003
        /*0032*/ 	.short	0x0018
        /*0034*/ 	.byte	0x00, 0xf4, 0x21, 0x00


	//----- nvinfo : EIATTR_KPARAM_INFO
	.align		4
.L_15:
        /*0038*/ 	.byte	0x04, 0x17
        /*003a*/ 	.short	(.L_17 - .L_16)
.L_16:
        /*003c*/ 	.word	0x00000000
        /*0040*/ 	.short	0x0002
        /*0042*/ 	.short	0x0010
        /*0044*/ 	.byte	0x00, 0xf4, 0x21, 0x00


	//----- nvinfo : EIATTR_KPARAM_INFO
	.align		4
.L_17:
        /*0048*/ 	.byte	0x04, 0x17
        /*004a*/ 	.short	(.L_19 - .L_18)
.L_18:
        /*004c*/ 	.word	0x00000000
        /*0050*/ 	.short	0x0001
        /*0052*/ 	.short	0x0008
        /*0054*/ 	.byte	0x00, 0xf4, 0x21, 0x00


	//----- nvinfo : EIATTR_KPARAM_INFO
	.align		4
.L_19:
        /*0058*/ 	.byte	0x04, 0x17
        /*005a*/ 	.short	(.L_21 - .L_20)
.L_20:
        /*005c*/ 	.word	0x00000000
        /*0060*/ 	.short	0x0000
        /*0062*/ 	.short	0x0000
        /*0064*/ 	.byte	0x00, 0xf4, 0x21, 0x00


	//----- nvinfo : EIATTR_SPARSE_MMA_MASK
	.align		4
.L_21:
        /*0068*/ 	.byte	0x03, 0x50
        /*006a*/ 	.short	0x0000


	//----- nvinfo : EIATTR_MAXREG_COUNT
	.align		4
        /*006c*/ 	.byte	0x03, 0x1b
        /*006e*/ 	.short	0x00ff


	//----- nvinfo : EIATTR_EXIT_INSTR_OFFSETS
	.align		4
        /*0070*/ 	.byte	0x04, 0x1c
        /*0072*/ 	.short	(.L_23 - .L_22)


	//   ....[0]....
.L_22:
        /*0074*/ 	.word	0x00000480


	//   ....[1]....
        /*0078*/ 	.word	0x000004e0


	//----- nvinfo : EIATTR_REQNTID
	.align		4
.L_23:
        /*007c*/ 	.byte	0x04, 0x10
        /*007e*/ 	.short	(.L_25 - .L_24)
.L_24:
        /*0080*/ 	.word	0x00000080
        /*0084*/ 	.word	0x00000001
        /*0088*/ 	.word	0x00000001


	//----- nvinfo : EIATTR_CBANK_PARAM_SIZE
	.align		4
.L_25:
        /*008c*/ 	.byte	0x03, 0x19
        /*008e*/ 	.short	0x0028


	//----- nvinfo : EIATTR_PARAM_CBANK
	.align		4
        /*0090*/ 	.byte	0x04, 0x0a
        /*0092*/ 	.short	(.L_27 - .L_26)
	.align		4
.L_26:
        /*0094*/ 	.word	index@(.nv.constant0.triton_poi_fused_div_sub_2)
        /*0098*/ 	.short	0x0210
        /*009a*/ 	.short	0x0028


	//----- nvinfo : EIATTR_SW_WAR
	.align		4
.L_27:
        /*009c*/ 	.byte	0x04, 0x36
        /*009e*/ 	.short	(.L_29 - .L_28)
.L_28:
        /*00a0*/ 	.word	0x00000008
.L_29:


//--------------------- .nv.callgraph             --------------------------
	.section	.nv.callgraph,"",@"SHT_CUDA_CALLGRAPH"
	.align	4
	.sectionentsize	8
	.align		4
        /*0000*/ 	.word	0x00000000
	.align		4
        /*0004*/ 	.word	0xffffffff
	.align		4
        /*0008*/ 	.word	0x00000000
	.align		4
        /*000c*/ 	.word	0xfffffffe
	.align		4
        /*0010*/ 	.word	0x00000000
	.align		4
        /*0014*/ 	.word	0xfffffffd
	.align		4
        /*0018*/ 	.word	0x00000000
	.align		4
        /*001c*/ 	.word	0xfffffffc


//--------------------- .text.triton_poi_fused_div_sub_2 --------------------------
	.section	.text.triton_poi_fused_div_sub_2,"ax",@progbits
	.sectionflags	@"SHF_BARRIERS=1"
	.align	128
        .global         triton_poi_fused_div_sub_2
        .type           triton_poi_fused_div_sub_2,@function
        .size           triton_poi_fused_div_sub_2,(.L_x_1 - triton_poi_fused_div_sub_2)
        .other          triton_poi_fused_div_sub_2,@"STO_CUDA_ENTRY STV_DEFAULT"
triton_poi_fused_div_sub_2:
.text.triton_poi_fused_div_sub_2:
[----:B------:R-:W0:Y:S01]  /*0000*/  LDC R1, c[0x0][0x28] ;  /* 0x00000a00ff017b82 */ /* 0x000e220000000800 */
[----:B------:R-:W1:Y:S07]  /*0010*/  S2R R7, SR_CTAID.Y ;  /* 0x0000000000077919 */ /* 0x000e6e0000002600 */
[----:B------:R-:W2:Y:S01]  /*0020*/  LDC.64 R14, c[0x0][0x220] ;  /* 0x00008800ff0e7b82 */ /* 0x000ea20000000a00 */
[----:B------:R-:W-:Y:S01]  /*0030*/  CS2R R16, SRZ ;  /* 0x0000000000107805 */ /* 0x000fe2000001ff00 */
[----:B------:R-:W-:Y:S01]  /*0040*/  ULDC.64 UR6, c[0x0][0x208] ;  /* 0x0000820000067ab9 */ /* 0x000fe20000000a00 */
[----:B------:R-:W3:Y:S01]  /*0050*/  S2R R2, SR_TID.X ;  /* 0x0000000000027919 */ /* 0x000ee20000002100 */
[----:B------:R-:W4:Y:S04]  /*0060*/  S2R R11, SR_CTAID.X ;  /* 0x00000000000b7919 */ /* 0x000f280000002500 */
[----:B------:R-:W5:Y:S08]  /*0070*/  LDC.64 R4, c[0x0][0x210] ;  /* 0x00008400ff047b82 */ /* 0x000f700000000a00 */
[----:B------:R-:W5:Y:S01]  /*0080*/  LDC.64 R8, c[0x0][0x218] ;  /* 0x00008600ff087b82 */ /* 0x000f620000000a00 */
[C---:B-1----:R-:W-:Y:S01]  /*0090*/  IMAD.HI R0, R7.reuse, 0x55555556, RZ ;  /* 0x5555555607007827 */ /* 0x042fe200078e02ff */
[----:B------:R-:W-:-:S02]  /*00a0*/  ISETP.GE.AND P2, PT, R7, 0xc, PT ;  /* 0x0000000c0700780c */ /* 0x000fc40003f46270 */
[----:B---3--:R-:W-:Y:S02]  /*00b0*/  SHF.L.U32 R10, R2, 0x2, RZ ;  /* 0x00000002020a7819 */ /* 0x008fe400000006ff */
[----:B------:R-:W-:Y:S02]  /*00c0*/  LEA.HI R0, R0, R0, RZ, 0x1 ;  /* 0x0000000000007211 */ /* 0x000fe400078f08ff */
[----:B------:R-:W-:-:S03]  /*00d0*/  LOP3.LUT R10, R10, 0x1fc, RZ, 0xc0, !PT ;  /* 0x000001fc0a0a7812 */ /* 0x000fc600078ec0ff */
[----:B------:R-:W-:-:S04]  /*00e0*/  IMAD R3, R0, -0x3, R7 ;  /* 0xfffffffd00037824 */ /* 0x000fc800078e0207 */
[----:B--2---:R-:W-:-:S05]  /*00f0*/  IMAD.WIDE R14, R3, 0x4, R14 ;  /* 0x00000004030e7825 */ /* 0x004fca00078e020e */
[----:B------:R-:W2:Y:S01]  /*0100*/  @!P2 LDG.E.EL R17, desc[UR6][R14.64] ;  /* 0x000000060e11a981 */ /* 0x000ea2000c2e1900 */
[----:B----4-:R-:W-:Y:S01]  /*0110*/  SHF.L.U32 R11, R11, 0x9, RZ ;  /* 0x000000090b0b7819 */ /* 0x010fe200000006ff */
[----:B0----5:R-:W-:Y:S01]  /*0120*/  IMAD.WIDE R8, R3, 0x4, R8 ;  /* 0x0000000403087825 */ /* 0x021fe200078e0208 */
[----:B------:R-:W-:-:S04]  /*0130*/  LEA R6, R7, R10, 0xc ;  /* 0x0000000a07067211 */ /* 0x000fc800078e60ff */
[----:B------:R-:W-:Y:S02]  /*0140*/  IADD3 R13, R11, R6, RZ ;  /* 0x000000060b0d7210 */ /* 0x000fe40007ffe0ff */
[----:B------:R-:W-:Y:S01]  /*0150*/  CS2R R6, SRZ ;  /* 0x0000000000067805 */ /* 0x000fe2000001ff00 */
[----:B------:R-:W3:Y:S02]  /*0160*/  @!P2 LDG.E.EL R16, desc[UR6][R8.64] ;  /* 0x000000060810a981 */ /* 0x000ee4000c2e1900 */
[----:B------:R-:W-:Y:S01]  /*0170*/  IMAD.WIDE R12, R13, 0x4, R4 ;  /* 0x000000040d0c7825 */ /* 0x000fe200078e0204 */
[----:B------:R-:W-:-:S06]  /*0180*/  CS2R R4, SRZ ;  /* 0x0000000000047805 */ /* 0x000fcc000001ff00 */
[----:B------:R0:W3:Y:S01]  /*0190*/  @!P2 LDG.E.EL.128 R4, desc[UR6][R12.64] ;  /* 0x000000060c04a981 */ /* 0x0000e2000c2e1d00 */
[----:B------:R-:W1:Y:S01]  /*01a0*/  S2UR UR5, SR_CgaCtaId ;  /* 0x00000000000579c3 */ /* 0x000e620000008800 */
[----:B------:R-:W-:Y:S02]  /*01b0*/  UMOV UR4, 0x400 ;  /* 0x0000040000047882 */ /* 0x000fe40000000000 */
[----:B-1----:R-:W-:-:S06]  /*01c0*/  UPRMT UR4, UR5, 0x654, UR4 ;  /* 0x0000065405047896 */ /* 0x002fcc0008000004 */
[----:B0-----:R-:W-:Y:S02]  /*01d0*/  LEA R12, R10, UR4, 0x2 ;  /* 0x000000040a0c7c11 */ /* 0x001fe4000f8e10ff */
[----:B------:R-:W-:-:S04]  /*01e0*/  LOP3.LUT R8, R2, 0x7f, RZ, 0xc0, !PT ;  /* 0x0000007f02087812 */ /* 0x000fc800078ec0ff */
[----:B------:R-:W-:Y:S02]  /*01f0*/  LEA R13, R8, UR4, 0x2 ;  /* 0x00000004080d7c11 */ /* 0x000fe4000f8e10ff */
[----:B------:R-:W0:Y:S01]  /*0200*/  LDC.64 R8, c[0x0][0x228] ;  /* 0x00008a00ff087b82 */ /* 0x000e220000000a00 */
[----:B------:R-:W-:Y:S01]  /*0210*/  LOP3.LUT R11, R11, 0x7f, R2, 0xf8, !PT ;  /* 0x0000007f0b0b7812 */ /* 0x000fe200078ef802 */
[----:B------:R-:W-:-:S03]  /*0220*/  IMAD R10, R0, 0x3000, R3 ;  /* 0x00003000000a7824 */ /* 0x000fc600078e0203 */
[C---:B------:R-:W-:Y:S02]  /*0230*/  LOP3.LUT R0, R11.reuse, 0x80, RZ, 0xfc, !PT ;  /* 0x000000800b007812 */ /* 0x040fe400078efcff */
[C---:B------:R-:W-:Y:S01]  /*0240*/  LOP3.LUT R2, R11.reuse, 0x100, RZ, 0xfc, !PT ;  /* 0x000001000b027812 */ /* 0x040fe200078efcff */
[----:B------:R-:W-:Y:S01]  /*0250*/  IMAD R3, R11, 0x3, R10 ;  /* 0x000000030b037824 */ /* 0x000fe200078e020a */
[C---:B--2---:R-:W-:Y:S02]  /*0260*/  FSETP.GT.AND P0, PT, |R17|.reuse, 8.50705917302346158658e+37, PT ;  /* 0x7e8000001100780b */ /* 0x044fe40003f04200 */
[----:B------:R-:W-:-:S11]  /*0270*/  FSETP.GEU.AND P1, PT, |R17|, 1.175494350822287508e-38, PT ;  /* 0x008000001100780b */ /* 0x000fd60003f2e200 */
[----:B------:R-:W-:-:S04]  /*0280*/  @P0 FMUL R17, R17, 0.25 ;  /* 0x3e80000011110820 */ /* 0x000fc80000400000 */
[----:B------:R-:W-:-:S04]  /*0290*/  @!P1 FMUL R17, R17, 16777216 ;  /* 0x4b80000011119820 */ /* 0x000fc80000400000 */
[----:B------:R-:W1:Y:S01]  /*02a0*/  MUFU.RCP R14, R17 ;  /* 0x00000011000e7308 */ /* 0x000e620000001000 */
[C---:B---3--:R-:W-:Y:S01]  /*02b0*/  FADD R4, -R16.reuse, R4 ;  /* 0x0000000410047221 */ /* 0x048fe20000000100 */
[C---:B------:R-:W-:Y:S01]  /*02c0*/  FADD R5, -R16.reuse, R5 ;  /* 0x0000000510057221 */ /* 0x040fe20000000100 */
[C---:B------:R-:W-:Y:S01]  /*02d0*/  FADD R6, -R16.reuse, R6 ;  /* 0x0000000610067221 */ /* 0x040fe20000000100 */
[----:B------:R-:W-:Y:S01]  /*02e0*/  FADD R7, -R16, R7 ;  /* 0x0000000710077221 */ /* 0x000fe20000000100 */
[----:B------:R-:W-:Y:S01]  /*02f0*/  @P0 FMUL R4, R4, 0.25 ;  /* 0x3e80000004040820 */ /* 0x000fe20000400000 */
[----:B------:R-:W-:Y:S01]  /*0300*/  @P0 FMUL R5, R5, 0.25 ;  /* 0x3e80000005050820 */ /* 0x000fe20000400000 */
[----:B------:R-:W-:Y:S01]  /*0310*/  @P0 FMUL R6, R6, 0.25 ;  /* 0x3e80000006060820 */ /* 0x000fe20000400000 */
[----:B------:R-:W-:Y:S01]  /*0320*/  @P0 FMUL R7, R7, 0.25 ;  /* 0x3e80000007070820 */ /* 0x000fe20000400000 */
[----:B------:R-:W-:Y:S01]  /*0330*/  @!P1 FMUL R4, R4, 16777216 ;  /* 0x4b80000004049820 */ /* 0x000fe20000400000 */
[----:B------:R-:W-:Y:S01]  /*0340*/  @!P1 FMUL R5, R5, 16777216 ;  /* 0x4b80000005059820 */ /* 0x000fe20000400000 */
[----:B------:R-:W-:Y:S01]  /*0350*/  @!P1 FMUL R6, R6, 16777216 ;  /* 0x4b80000006069820 */ /* 0x000fe20000400000 */
[----:B------:R-:W-:Y:S01]  /*0360*/  @!P1 FMUL R7, R7, 16777216 ;  /* 0x4b80000007079820 */ /* 0x000fe20000400000 */
[C---:B-1----:R-:W-:Y:S01]  /*0370*/  FMUL R4, R14.reuse, R4 ;  /* 0x000000040e047220 */ /* 0x042fe20000400000 */
[C---:B------:R-:W-:Y:S01]  /*0380*/  FMUL R5, R14.reuse, R5 ;  /* 0x000000050e057220 */ /* 0x040fe20000400000 */
[C---:B------:R-:W-:Y:S01]  /*0390*/  FMUL R6, R14.reuse, R6 ;  /* 0x000000060e067220 */ /* 0x040fe20000400000 */
[----:B------:R-:W-:-:S05]  /*03a0*/  FMUL R7, R14, R7 ;  /* 0x000000070e077220 */ /* 0x000fca0000400000 */
[----:B------:R1:W-:Y:S01]  /*03b0*/  STS.128 [R12], R4 ;  /* 0x000000040c007388 */ /* 0x0003e20000000c00 */
[----:B------:R-:W-:Y:S06]  /*03c0*/  BAR.SYNC.DEFER_BLOCKING 0x0 ;  /* 0x0000000000007b1d */ /* 0x000fec0000010000 */
[----:B------:R-:W2:Y:S04]  /*03d0*/  LDS R15, [R13] ;  /* 0x000000000d0f7984 */ /* 0x000ea80000000800 */
[----:B------:R-:W3:Y:S04]  /*03e0*/  LDS R17, [R13+0x200] ;  /* 0x000200000d117984 */ /* 0x000ee80000000800 */
[----:B------:R-:W4:Y:S01]  /*03f0*/  LDS R19, [R13+0x400] ;  /* 0x000400000d137984 */ /* 0x000f220000000800 */
[----:B-1----:R-:W-:-:S02]  /*0400*/  IMAD R5, R0, 0x3, R10 ;  /* 0x0000000300057824 */ /* 0x002fc400078e020a */
[----:B------:R-:W-:Y:S02]  /*0410*/  IMAD R7, R2, 0x3, R10 ;  /* 0x0000000302077824 */ /* 0x000fe400078e020a */
[----:B0-----:R-:W-:-:S04]  /*0420*/  IMAD.WIDE R2, R3, 0x4, R8 ;  /* 0x0000000403027825 */ /* 0x001fc800078e0208 */
[----:B------:R-:W-:-:S04]  /*0430*/  IMAD.WIDE R4, R5, 0x4, R8 ;  /* 0x0000000405047825 */ /* 0x000fc800078e0208 */
[----:B------:R-:W-:Y:S01]  /*0440*/  IMAD.WIDE R6, R7, 0x4, R8 ;  /* 0x0000000407067825 */ /* 0x000fe200078e0208 */
[----:B--2---:R0:W-:Y:S04]  /*0450*/  @!P2 STG.E desc[UR6][R2.64], R15 ;  /* 0x0000000f0200a986 */ /* 0x0041e8000c101906 */
[----:B---3--:R0:W-:Y:S04]  /*0460*/  @!P2 STG.E desc[UR6][R4.64], R17 ;  /* 0x000000110400a986 */ /* 0x0081e8000c101906 */
[----:B----4-:R0:W-:Y:S02]  /*0470*/  @!P2 STG.E desc[UR6][R6.64], R19 ;  /* 0x000000130600a986 */ /* 0x0101e4000c101906 */
[----:B0-----:R-:W-:Y:S05]  /*0480*/  @P2 EXIT ;  /* 0x000000000000294d */ /* 0x001fea0003800000 */
[----:B------:R-:W0:Y:S01]  /*0490*/  LDS R13, [R13+0x600] ;  /* 0x000600000d0d7984 */ /* 0x000e220000000800 */
[----:B------:R-:W-:-:S05]  /*04a0*/  LOP3.LUT R11, R11, 0x180, RZ, 0xfc, !PT ;  /* 0x000001800b0b7812 */ /* 0x000fca00078efcff */
[----:B------:R-:W-:-:S04]  /*04b0*/  IMAD R11, R11, 0x3, R10 ;  /* 0x000000030b0b7824 */ /* 0x000fc800078e020a */
[----:B------:R-:W-:-:S05]  /*04c0*/  IMAD.WIDE R8, R11, 0x4, R8 ;  /* 0x000000040b087825 */ /* 0x000fca00078e0208 */
[----:B0-----:R-:W-:Y:S01]  /*04d0*/  STG.E desc[UR6][R8.64], R13 ;  /* 0x0000000d08007986 */ /* 0x001fe2000c101906 */
[----:B------:R-:W-:Y:S05]  /*04e0*/  EXIT ;  /* 0x000000000000794d */ /* 0x000fea0003800000 */
.L_x_0:
[----:B------:R-:W-:-:S00]  /*04f0*/  BRA `(.L_x_0) ;  /* 0xfffffffc00fc7947 */ /* 0x000fc0000383ffff */
[----:B------:R-:W-:-:S00]  /*0500*/  NOP ;  /* 0x0000000000007918 */ /* 0x000fc00000000000 */
[----:B------:R-:W-:-:S00]  /*0510*/  NOP ;  /* 0x0000000000007918 */ /* 0x000fc00000000000 */
[----:B------:R-:W-:-:S00]  /*0520*/  NOP ;  /* 0x0000000000007918 */ /* 0x000fc00000000000 */
[----:B------:R-:W-:-:S00]  /*0530*/  NOP ;  /* 0x0000000000007918 */ /* 0x000fc00000000000 */
[----:B------:R-:W-:-:S00]  /*0540*/  NOP ;  /* 0x0000000000007918 */ /* 0x000fc00000000000 */
[----:B------:R-:W-:-:S00]  /*0550*/  NOP ;  /* 0x0000000000007918 */ /* 0x000fc00000000000 */
[----:B------:R-:W-:-:S00]  /*0560*/  NOP ;  /* 0x0000000000007918 */ /* 0x000fc00000000000 */
[----:B------:R-:W-:-:S00]  /*0570*/  NOP ;  /* 0x0000000000007918 */ /* 0x000fc00000000000 */
.L_x_1:


//--------------------- .nv.shared.triton_poi_fused_div_sub_2 --------------------------
	.section	.nv.shared.triton_poi_fused_div_sub_2,"aw",@nobits
	.sectionflags	@""
	.align	16
	.zero		1024


//--------------------- .nv.constant0.triton_poi_fused_div_sub_2 --------------------------
	.section	.nv.constant0.triton_poi_fused_div_sub_2,"a",@progbits
	.sectionflags	@""
	.align	4
.nv.constant0.triton_poi_fused_div_sub_2:
	.zero		568
